//
// Generated by NVIDIA NVVM Compiler
//
// Compiler Build ID: CL-36424714
// Cuda compilation tools, release 13.0, V13.0.88
// Based on NVVM 20.0.0
//

.version 9.0
.target sm_100
.address_size 64

	// .globl	_Z11computeHistPjPiiii
.extern .shared .align 16 .b8 s_data[];

.visible .entry _Z11computeHistPjPiiii(
	.param .u64 .ptr .align 1 _Z11computeHistPjPiiii_param_0,
	.param .u64 .ptr .align 1 _Z11computeHistPjPiiii_param_1,
	.param .u32 _Z11computeHistPjPiiii_param_2,
	.param .u32 _Z11computeHistPjPiiii_param_3,
	.param .u32 _Z11computeHistPjPiiii_param_4
)
{
	.reg .pred 	%p<2>;
	.reg .b32 	%r<14>;
	.reg .b64 	%rd<9>;

	ld.param.u64 	%rd1, [_Z11computeHistPjPiiii_param_0];
	ld.param.u64 	%rd2, [_Z11computeHistPjPiiii_param_1];
	ld.param.u32 	%r5, [_Z11computeHistPjPiiii_param_2];
	ld.param.u32 	%r3, [_Z11computeHistPjPiiii_param_3];
	ld.param.u32 	%r4, [_Z11computeHistPjPiiii_param_4];
	mov.u32 	%r6, %ntid.x;
	mov.u32 	%r1, %ctaid.x;
	mov.u32 	%r7, %tid.x;
	mad.lo.s32 	%r2, %r6, %r1, %r7;
	setp.ge.s32 	%p1, %r2, %r5;
	@%p1 bra 	$L__BB0_2;
	cvta.to.global.u64 	%rd3, %rd1;
	cvta.to.global.u64 	%rd4, %rd2;
	mul.wide.s32 	%rd5, %r2, 4;
	add.s64 	%rd6, %rd3, %rd5;
	ld.global.u32 	%r8, [%rd6];
	shr.u32 	%r9, %r8, %r4;
	add.s32 	%r10, %r3, -1;
	and.b32  	%r11, %r9, %r10;
	mad.lo.s32 	%r12, %r3, %r1, %r11;
	mul.wide.s32 	%rd7, %r12, 4;
	add.s64 	%rd8, %rd4, %rd7;
	atom.global.add.u32 	%r13, [%rd8], 1;
$L__BB0_2:
	ret;

}
	// .globl	_Z8scanBlksPiS_iS_
.visible .entry _Z8scanBlksPiS_iS_(
	.param .u64 .ptr .align 1 _Z8scanBlksPiS_iS__param_0,
	.param .u64 .ptr .align 1 _Z8scanBlksPiS_iS__param_1,
	.param .u32 _Z8scanBlksPiS_iS__param_2,
	.param .u64 .ptr .align 1 _Z8scanBlksPiS_iS__param_3
)
{
	.reg .pred 	%p<14>;
	.reg .b32 	%r<57>;
	.reg .b64 	%rd<17>;

	ld.param.u64 	%rd4, [_Z8scanBlksPiS_iS__param_0];
	ld.param.u64 	%rd5, [_Z8scanBlksPiS_iS__param_1];
	ld.param.u32 	%r18, [_Z8scanBlksPiS_iS__param_2];
	ld.param.u64 	%rd3, [_Z8scanBlksPiS_iS__param_3];
	cvta.to.global.u64 	%rd1, %rd5;
	cvta.to.global.u64 	%rd2, %rd4;
	mov.u32 	%r1, %ctaid.x;
	mov.u32 	%r56, %ntid.x;
	mul.lo.s32 	%r19, %r1, %r56;
	shl.b32 	%r20, %r19, 1;
	mov.u32 	%r3, %tid.x;
	add.s32 	%r4, %r20, %r3;
	add.s32 	%r5, %r4, %r56;
	setp.ge.s32 	%p1, %r4, %r18;
	shl.b32 	%r21, %r3, 2;
	mov.u32 	%r22, s_data;
	add.s32 	%r6, %r22, %r21;
	@%p1 bra 	$L__BB1_4;
	setp.eq.s32 	%p2, %r4, 0;
	mov.b32 	%r54, 0;
	@%p2 bra 	$L__BB1_3;
	mul.wide.s32 	%rd6, %r4, 4;
	add.s64 	%rd7, %rd2, %rd6;
	ld.global.u32 	%r54, [%rd7+-4];
$L__BB1_3:
	st.shared.u32 	[%r6], %r54;
$L__BB1_4:
	setp.ge.s32 	%p3, %r5, %r18;
	shl.b32 	%r24, %r56, 2;
	add.s32 	%r9, %r6, %r24;
	@%p3 bra 	$L__BB1_6;
	mul.wide.s32 	%rd8, %r5, 4;
	add.s64 	%rd9, %rd2, %rd8;
	ld.global.u32 	%r25, [%rd9+-4];
	st.shared.u32 	[%r9], %r25;
$L__BB1_6:
	bar.sync 	0;
	shl.b32 	%r10, %r56, 1;
	shl.b32 	%r27, %r3, 1;
	add.s32 	%r11, %r27, 2;
	mov.b32 	%r55, 1;
$L__BB1_7:
	mul.lo.s32 	%r13, %r55, %r11;
	add.s32 	%r28, %r13, -1;
	setp.ge.u32 	%p4, %r28, %r10;
	@%p4 bra 	$L__BB1_9;
	sub.s32 	%r29, %r13, %r55;
	shl.b32 	%r30, %r29, 2;
	add.s32 	%r32, %r22, %r30;
	ld.shared.u32 	%r33, [%r32+-4];
	shl.b32 	%r34, %r55, 2;
	add.s32 	%r35, %r32, %r34;
	ld.shared.u32 	%r36, [%r35+-4];
	add.s32 	%r37, %r36, %r33;
	st.shared.u32 	[%r35+-4], %r37;
$L__BB1_9:
	bar.sync 	0;
	shl.b32 	%r55, %r55, 1;
	setp.lt.u32 	%p5, %r55, %r10;
	@%p5 bra 	$L__BB1_7;
	setp.lt.u32 	%p6, %r56, 2;
	@%p6 bra 	$L__BB1_14;
$L__BB1_11:
	shr.u32 	%r16, %r56, 1;
	mul.lo.s32 	%r17, %r16, %r11;
	add.s32 	%r38, %r17, %r16;
	add.s32 	%r39, %r38, -1;
	setp.ge.u32 	%p7, %r39, %r10;
	@%p7 bra 	$L__BB1_13;
	shl.b32 	%r40, %r17, 2;
	add.s32 	%r42, %r22, %r40;
	ld.shared.u32 	%r43, [%r42+-4];
	shl.b32 	%r44, %r16, 2;
	add.s32 	%r45, %r42, %r44;
	ld.shared.u32 	%r46, [%r45+-4];
	add.s32 	%r47, %r46, %r43;
	st.shared.u32 	[%r45+-4], %r47;
$L__BB1_13:
	bar.sync 	0;
	setp.gt.u32 	%p8, %r56, 3;
	mov.u32 	%r56, %r16;
	@%p8 bra 	$L__BB1_11;
$L__BB1_14:
	setp.ge.s32 	%p9, %r4, %r18;
	@%p9 bra 	$L__BB1_16;
	ld.shared.u32 	%r48, [%r6];
	mul.wide.s32 	%rd10, %r4, 4;
	add.s64 	%rd11, %rd1, %rd10;
	st.global.u32 	[%rd11], %r48;
$L__BB1_16:
	setp.ge.s32 	%p10, %r5, %r18;
	@%p10 bra 	$L__BB1_18;
	ld.shared.u32 	%r49, [%r9];
	mul.wide.s32 	%rd12, %r5, 4;
	add.s64 	%rd13, %rd1, %rd12;
	st.global.u32 	[%rd13], %r49;
$L__BB1_18:
	setp.eq.s64 	%p11, %rd3, 0;
	setp.ne.s32 	%p12, %r3, 0;
	or.pred  	%p13, %p12, %p11;
	@%p13 bra 	$L__BB1_20;
	shl.b32 	%r50, %r10, 2;
	add.s32 	%r52, %r22, %r50;
	ld.shared.u32 	%r53, [%r52+-4];
	cvta.to.global.u64 	%rd14, %rd3;
	mul.wide.u32 	%rd15, %r1, 4;
	add.s64 	%rd16, %rd14, %rd15;
	st.global.u32 	[%rd16], %r53;
$L__BB1_20:
	ret;

}
	// .globl	_Z10addPrevSumPiS_i
.visible .entry _Z10addPrevSumPiS_i(
	.param .u64 .ptr .align 1 _Z10addPrevSumPiS_i_param_0,
	.param .u64 .ptr .align 1 _Z10addPrevSumPiS_i_param_1,
	.param .u32 _Z10addPrevSumPiS_i_param_2
)
{
	.reg .pred 	%p<2>;
	.reg .b32 	%r<10>;
	.reg .b64 	%rd<9>;

	ld.param.u64 	%rd1, [_Z10addPrevSumPiS_i_param_0];
	ld.param.u64 	%rd2, [_Z10addPrevSumPiS_i_param_1];
	ld.param.u32 	%r3, [_Z10addPrevSumPiS_i_param_2];
	mov.u32 	%r1, %ctaid.x;
	mov.u32 	%r4, %ntid.x;
	mov.u32 	%r5, %tid.x;
	add.s32 	%r6, %r4, %r5;
	mad.lo.s32 	%r2, %r1, %r4, %r6;
	setp.ge.s32 	%p1, %r2, %r3;
	@%p1 bra 	$L__BB2_2;
	cvta.to.global.u64 	%rd3, %rd1;
	cvta.to.global.u64 	%rd4, %rd2;
	mul.wide.u32 	%rd5, %r1, 4;
	add.s64 	%rd6, %rd3, %rd5;
	ld.global.u32 	%r7, [%rd6];
	mul.wide.s32 	%rd7, %r2, 4;
	add.s64 	%rd8, %rd4, %rd7;
	ld.global.u32 	%r8, [%rd8];
	add.s32 	%r9, %r8, %r7;
	st.global.u32 	[%rd8], %r9;
$L__BB2_2:
	ret;

}
	// .globl	_Z7scatterPjPiS_iii
.visible .entry _Z7scatterPjPiS_iii(
	.param .u64 .ptr .align 1 _Z7scatterPjPiS_iii_param_0,
	.param .u64 .ptr .align 1 _Z7scatterPjPiS_iii_param_1,
	.param .u64 .ptr .align 1 _Z7scatterPjPiS_iii_param_2,
	.param .u32 _Z7scatterPjPiS_iii_param_3,
	.param .u32 _Z7scatterPjPiS_iii_param_4,
	.param .u32 _Z7scatterPjPiS_iii_param_5
)
{
	.reg .pred 	%p<11>;
	.reg .b32 	%r<73>;
	.reg .b64 	%rd<32>;

	ld.param.u64 	%rd6, [_Z7scatterPjPiS_iii_param_0];
	ld.param.u64 	%rd7, [_Z7scatterPjPiS_iii_param_1];
	ld.param.u64 	%rd8, [_Z7scatterPjPiS_iii_param_2];
	ld.param.u32 	%r24, [_Z7scatterPjPiS_iii_param_3];
	ld.param.u32 	%r25, [_Z7scatterPjPiS_iii_param_4];
	ld.param.u32 	%r26, [_Z7scatterPjPiS_iii_param_5];
	cvta.to.global.u64 	%rd1, %rd8;
	cvta.to.global.u64 	%rd2, %rd7;
	cvta.to.global.u64 	%rd3, %rd6;
	mov.u32 	%r1, %ctaid.x;
	mov.u32 	%r2, %ntid.x;
	mul.lo.s32 	%r3, %r1, %r2;
	mov.u32 	%r27, %tid.x;
	setp.ne.s32 	%p1, %r27, 0;
	@%p1 bra 	$L__BB3_17;
	add.s32 	%r4, %r25, -1;
	mul.lo.s32 	%r5, %r25, %r1;
	and.b32  	%r6, %r2, 3;
	setp.lt.u32 	%p2, %r2, 4;
	mov.b32 	%r70, 0;
	@%p2 bra 	$L__BB3_12;
	and.b32  	%r70, %r2, 2044;
	and.b32  	%r29, %r2, -4;
	neg.s32 	%r69, %r29;
	add.s32 	%r68, %r3, 3;
	add.s64 	%rd4, %rd3, 8;
	mov.u32 	%r67, %r3;
$L__BB3_3:
	mul.wide.s32 	%rd9, %r67, 4;
	add.s64 	%rd5, %rd4, %rd9;
	add.s32 	%r13, %r68, -2;
	add.s32 	%r30, %r68, -3;
	setp.ge.s32 	%p3, %r30, %r24;
	@%p3 bra 	$L__BB3_5;
	ld.global.u32 	%r31, [%rd5+-8];
	shr.u32 	%r32, %r31, %r26;
	and.b32  	%r33, %r32, %r4;
	add.s32 	%r34, %r33, %r5;
	mul.wide.s32 	%rd10, %r34, 4;
	add.s64 	%rd11, %rd2, %rd10;
	ld.global.u32 	%r35, [%rd11];
	mul.wide.s32 	%rd12, %r35, 4;
	add.s64 	%rd13, %rd1, %rd12;
	st.global.u32 	[%rd13], %r31;
	ld.global.u32 	%r36, [%rd11];
	add.s32 	%r37, %r36, 1;
	st.global.u32 	[%rd11], %r37;
$L__BB3_5:
	setp.ge.s32 	%p4, %r13, %r24;
	@%p4 bra 	$L__BB3_7;
	ld.global.u32 	%r38, [%rd5+-4];
	shr.u32 	%r39, %r38, %r26;
	and.b32  	%r40, %r39, %r4;
	add.s32 	%r41, %r40, %r5;
	mul.wide.s32 	%rd14, %r41, 4;
	add.s64 	%rd15, %rd2, %rd14;
	ld.global.u32 	%r42, [%rd15];
	mul.wide.s32 	%rd16, %r42, 4;
	add.s64 	%rd17, %rd1, %rd16;
	st.global.u32 	[%rd17], %r38;
	ld.global.u32 	%r43, [%rd15];
	add.s32 	%r44, %r43, 1;
	st.global.u32 	[%rd15], %r44;
$L__BB3_7:
	add.s32 	%r45, %r13, 1;
	setp.ge.s32 	%p5, %r45, %r24;
	@%p5 bra 	$L__BB3_9;
	ld.global.u32 	%r46, [%rd5];
	shr.u32 	%r47, %r46, %r26;
	and.b32  	%r48, %r47, %r4;
	add.s32 	%r49, %r48, %r5;
	mul.wide.s32 	%rd18, %r49, 4;
	add.s64 	%rd19, %rd2, %rd18;
	ld.global.u32 	%r50, [%rd19];
	mul.wide.s32 	%rd20, %r50, 4;
	add.s64 	%rd21, %rd1, %rd20;
	st.global.u32 	[%rd21], %r46;
	ld.global.u32 	%r51, [%rd19];
	add.s32 	%r52, %r51, 1;
	st.global.u32 	[%rd19], %r52;
$L__BB3_9:
	setp.ge.s32 	%p6, %r68, %r24;
	@%p6 bra 	$L__BB3_11;
	ld.global.u32 	%r53, [%rd5+4];
	shr.u32 	%r54, %r53, %r26;
	and.b32  	%r55, %r54, %r4;
	add.s32 	%r56, %r55, %r5;
	mul.wide.s32 	%rd22, %r56, 4;
	add.s64 	%rd23, %rd2, %rd22;
	ld.global.u32 	%r57, [%rd23];
	mul.wide.s32 	%rd24, %r57, 4;
	add.s64 	%rd25, %rd1, %rd24;
	st.global.u32 	[%rd25], %r53;
	ld.global.u32 	%r58, [%rd23];
	add.s32 	%r59, %r58, 1;
	st.global.u32 	[%rd23], %r59;
$L__BB3_11:
	add.s32 	%r69, %r69, 4;
	add.s32 	%r68, %r68, 4;
	add.s32 	%r67, %r67, 4;
	setp.ne.s32 	%p7, %r69, 0;
	@%p7 bra 	$L__BB3_3;
$L__BB3_12:
	setp.eq.s32 	%p8, %r6, 0;
	@%p8 bra 	$L__BB3_17;
	add.s32 	%r72, %r70, %r3;
	neg.s32 	%r71, %r6;
$L__BB3_14:
	.pragma "nounroll";
	setp.ge.s32 	%p9, %r72, %r24;
	@%p9 bra 	$L__BB3_16;
	mul.wide.s32 	%rd26, %r72, 4;
	add.s64 	%rd27, %rd3, %rd26;
	ld.global.u32 	%r60, [%rd27];
	shr.u32 	%r61, %r60, %r26;
	and.b32  	%r62, %r61, %r4;
	add.s32 	%r63, %r62, %r5;
	mul.wide.s32 	%rd28, %r63, 4;
	add.s64 	%rd29, %rd2, %rd28;
	ld.global.u32 	%r64, [%rd29];
	mul.wide.s32 	%rd30, %r64, 4;
	add.s64 	%rd31, %rd1, %rd30;
	st.global.u32 	[%rd31], %r60;
	ld.global.u32 	%r65, [%rd29];
	add.s32 	%r66, %r65, 1;
	st.global.u32 	[%rd29], %r66;
$L__BB3_16:
	add.s32 	%r72, %r72, 1;
	add.s32 	%r71, %r71, 1;
	setp.ne.s32 	%p10, %r71, 0;
	@%p10 bra 	$L__BB3_14;
$L__BB3_17:
	ret;

}


// ===== COMPILED SASS (sm_100) =====

	.target	sm_100

	.elftype	@"ET_EXEC"


//--------------------- .note.nv.tkinfo           --------------------------
	.section	.note.nv.tkinfo,"",@"SHT_NOTE"
	.sectionflags	@"SHF_NOTE_NV_TKINFO"
	.tkinfo
        /*0018*/ 	.word	0x00000002
        /*0030*/ 	.string	""
        /*0030*/ 	.string	"ptxas"
        /*0030*/ 	.string	"Cuda compilation tools, release 13.0, V13.0.88"
        /*0030*/ 	.string	"Build cuda_13.0.r13.0/compiler.36424714_0"
        /*0030*/ 	.string	"-arch sm_100 -m 64 "



//--------------------- .note.nv.cuinfo           --------------------------
	.section	.note.nv.cuinfo,"",@"SHT_NOTE"
	.sectionflags	@"SHF_NOTE_NV_CUINFO"
        /*0018*/ 	.short	0x0002
        /*001a*/ 	.short	0x0064
        /*001c*/ 	.short	0x0082
	.zero		2


//--------------------- .nv.info                  --------------------------
	.section	.nv.info,"",@"SHT_CUDA_INFO"
	.align	4


	//----- nvinfo : EIATTR_REGCOUNT
	.align		4
        /*0000*/ 	.byte	0x04, 0x2f
        /*0002*/ 	.short	(.L_1 - .L_0)
	.align		4
.L_0:
        /*0004*/ 	.word	index@(_Z11computeHistPjPiiii)
        /*0008*/ 	.word	0x0000000c


	//----- nvinfo : EIATTR_FRAME_SIZE
	.align		4
.L_1:
        /*000c*/ 	.byte	0x04, 0x11
        /*000e*/ 	.short	(.L_3 - .L_2)
	.align		4
.L_2:
        /*0010*/ 	.word	index@(_Z11computeHistPjPiiii)
        /*0014*/ 	.word	0x00000000


	//----- nvinfo : EIATTR_REGCOUNT
	.align		4
.L_3:
        /*0018*/ 	.byte	0x04, 0x2f
        /*001a*/ 	.short	(.L_5 - .L_4)
	.align		4
.L_4:
        /*001c*/ 	.word	index@(_Z8scanBlksPiS_iS_)
        /*0020*/ 	.word	0x00000012


	//----- nvinfo : EIATTR_FRAME_SIZE
	.align		4
.L_5:
        /*0024*/ 	.byte	0x04, 0x11
        /*0026*/ 	.short	(.L_7 - .L_6)
	.align		4
.L_6:
        /*0028*/ 	.word	index@(_Z8scanBlksPiS_iS_)
        /*002c*/ 	.word	0x00000000


	//----- nvinfo : EIATTR_REGCOUNT
	.align		4
.L_7:
        /*0030*/ 	.byte	0x04, 0x2f
        /*0032*/ 	.short	(.L_9 - .L_8)
	.align		4
.L_8:
        /*0034*/ 	.word	index@(_Z10addPrevSumPiS_i)
        /*0038*/ 	.word	0x0000000c


	//----- nvinfo : EIATTR_FRAME_SIZE
	.align		4
.L_9:
        /*003c*/ 	.byte	0x04, 0x11
        /*003e*/ 	.short	(.L_11 - .L_10)
	.align		4
.L_10:
        /*0040*/ 	.word	index@(_Z10addPrevSumPiS_i)
        /*0044*/ 	.word	0x00000000


	//----- nvinfo : EIATTR_REGCOUNT
	.align		4
.L_11:
        /*0048*/ 	.byte	0x04, 0x2f
        /*004a*/ 	.short	(.L_13 - .L_12)
	.align		4
.L_12:
        /*004c*/ 	.word	index@(_Z7scatterPjPiS_iii)
        /*0050*/ 	.word	0x00000014


	//----- nvinfo : EIATTR_FRAME_SIZE
	.align		4
.L_13:
        /*0054*/ 	.byte	0x04, 0x11
        /*0056*/ 	.short	(.L_15 - .L_14)
	.align		4
.L_14:
        /*0058*/ 	.word	index@(_Z7scatterPjPiS_iii)
        /*005c*/ 	.word	0x00000000


	//----- nvinfo : EIATTR_MIN_STACK_SIZE
	.align		4
.L_15:
        /*0060*/ 	.byte	0x04, 0x12
        /*0062*/ 	.short	(.L_17 - .L_16)
	.align		4
.L_16:
        /*0064*/ 	.word	index@(_Z7scatterPjPiS_iii)
        /*0068*/ 	.word	0x00000000


	//----- nvinfo : EIATTR_MIN_STACK_SIZE
	.align		4
.L_17:
        /*006c*/ 	.byte	0x04, 0x12
        /*006e*/ 	.short	(.L_19 - .L_18)
	.align		4
.L_18:
        /*0070*/ 	.word	index@(_Z10addPrevSumPiS_i)
        /*0074*/ 	.word	0x00000000


	//----- nvinfo : EIATTR_MIN_STACK_SIZE
	.align		4
.L_19:
        /*0078*/ 	.byte	0x04, 0x12
        /*007a*/ 	.short	(.L_21 - .L_20)
	.align		4
.L_20:
        /*007c*/ 	.word	index@(_Z8scanBlksPiS_iS_)
        /*0080*/ 	.word	0x00000000


	//----- nvinfo : EIATTR_MIN_STACK_SIZE
	.align		4
.L_21:
        /*0084*/ 	.byte	0x04, 0x12
        /*0086*/ 	.short	(.L_23 - .L_22)
	.align		4
.L_22:
        /*0088*/ 	.word	index@(_Z11computeHistPjPiiii)
        /*008c*/ 	.word	0x00000000
.L_23:


//--------------------- .nv.compat                --------------------------
	.section	.nv.compat,"",@"SHT_CUDA_COMPAT_INFO"
	.align	4
        /*0000*/ 	.byte	0x02, 0x09, 0x00, 0x00, 0x02, 0x02, 0x01, 0x00, 0x02, 0x05, 0x05, 0x00, 0x03, 0x07, 0x01, 0x01
        /*0010*/ 	.byte	0x02, 0x03, 0x00, 0x00, 0x02, 0x06, 0x01, 0x00, 0x04, 0x0b, 0x08, 0x00, 0x09, 0x00, 0x00, 0x00
        /*0020*/ 	.byte	0x00, 0x00, 0x00, 0x00


//--------------------- .nv.info._Z7scatterPjPiS_iii --------------------------
	.section	.nv.info._Z7scatterPjPiS_iii,"",@"SHT_CUDA_INFO"
	.sectionflags	@""
	.align	4


	//----- nvinfo : EIATTR_CUDA_API_VERSION
	.align		4
        /*0000*/ 	.byte	0x04, 0x37
        /*0002*/ 	.short	(.L_25 - .L_24)
.L_24:
        /*0004*/ 	.word	0x00000082


	//----- nvinfo : EIATTR_KPARAM_INFO
	.align		4
.L_25:
        /*0008*/ 	.byte	0x04, 0x17
        /*000a*/ 	.short	(.L_27 - .L_26)
.L_26:
        /*000c*/ 	.word	0x00000000
        /*0010*/ 	.short	0x0005
        /*0012*/ 	.short	0x0020
        /*0014*/ 	.byte	0x00, 0xf0, 0x11, 0x00


	//----- nvinfo : EIATTR_KPARAM_INFO
	.align		4
.L_27:
        /*0018*/ 	.byte	0x04, 0x17
        /*001a*/ 	.short	(.L_29 - .L_28)
.L_28:
        /*001c*/ 	.word	0x00000000
        /*0020*/ 	.short	0x0004
        /*0022*/ 	.short	0x001c
        /*0024*/ 	.byte	0x00, 0xf0, 0x11, 0x00


	//----- nvinfo : EIATTR_KPARAM_INFO
	.align		4
.L_29:
        /*0028*/ 	.byte	0x04, 0x17
        /*002a*/ 	.short	(.L_31 - .L_30)
.L_30:
        /*002c*/ 	.word	0x00000000
        /*0030*/ 	.short	0x0003
        /*0032*/ 	.short	0x0018
        /*0034*/ 	.byte	0x00, 0xf0, 0x11, 0x00


	//----- nvinfo : EIATTR_KPARAM_INFO
	.align		4
.L_31:
        /*0038*/ 	.byte	0x04, 0x17
        /*003a*/ 	.short	(.L_33 - .L_32)
.L_32:
        /*003c*/ 	.word	0x00000000
        /*0040*/ 	.short	0x0002
        /*0042*/ 	.short	0x0010
        /*0044*/ 	.byte	0x00, 0xf5, 0x21, 0x00


	//----- nvinfo : EIATTR_KPARAM_INFO
	.align		4
.L_33:
        /*0048*/ 	.byte	0x04, 0x17
        /*004a*/ 	.short	(.L_35 - .L_34)
.L_34:
        /*004c*/ 	.word	0x00000000
        /*0050*/ 	.short	0x0001
        /*0052*/ 	.short	0x0008
        /*0054*/ 	.byte	0x00, 0xf5, 0x21, 0x00


	//----- nvinfo : EIATTR_KPARAM_INFO
	.align		4
.L_35:
        /*0058*/ 	.byte	0x04, 0x17
        /*005a*/ 	.short	(.L_37 - .L_36)
.L_36:
        /*005c*/ 	.word	0x00000000
        /*0060*/ 	.short	0x0000
        /*0062*/ 	.short	0x0000
        /*0064*/ 	.byte	0x00, 0xf5, 0x21, 0x00


	//----- nvinfo : EIATTR_SPARSE_MMA_MASK
	.align		4
.L_37:
        /*0068*/ 	.byte	0x03, 0x50
        /*006a*/ 	.short	0x0000


	//----- nvinfo : EIATTR_MAXREG_COUNT
	.align		4
        /*006c*/ 	.byte	0x03, 0x1b
        /*006e*/ 	.short	0x00ff


	//----- nvinfo : EIATTR_MERCURY_ISA_VERSION
	.align		4
        /*0070*/ 	.byte	0x03, 0x5f
        /*0072*/ 	.short	0x0101


	//----- nvinfo : EIATTR_VRC_CTA_INIT_COUNT
	.align		4
        /*0074*/ 	.byte	0x02, 0x4a
	.zero		1
	.zero		1


	//----- nvinfo : EIATTR_EXIT_INSTR_OFFSETS
	.align		4
        /*0078*/ 	.byte	0x04, 0x1c
        /*007a*/ 	.short	(.L_39 - .L_38)


	//   ....[0]....
.L_38:
        /*007c*/ 	.word	0x00000040


	//   ....[1]....
        /*0080*/ 	.word	0x00000630


	//   ....[2]....
        /*0084*/ 	.word	0x000007e0


	//----- nvinfo : EIATTR_CBANK_PARAM_SIZE
	.align		4
.L_39:
        /*0088*/ 	.byte	0x03, 0x19
        /*008a*/ 	.short	0x0024


	//----- nvinfo : EIATTR_PARAM_CBANK
	.align		4
        /*008c*/ 	.byte	0x04, 0x0a
        /*008e*/ 	.short	(.L_41 - .L_40)
	.align		4
.L_40:
        /*0090*/ 	.word	index@(.nv.constant0._Z7scatterPjPiS_iii)
        /*0094*/ 	.short	0x0380
        /*0096*/ 	.short	0x0024


	//----- nvinfo : EIATTR_SW_WAR
	.align		4
.L_41:
        /*0098*/ 	.byte	0x04, 0x36
        /*009a*/ 	.short	(.L_43 - .L_42)
.L_42:
        /*009c*/ 	.word	0x00000008
.L_43:


//--------------------- .nv.info._Z10addPrevSumPiS_i --------------------------
	.section	.nv.info._Z10addPrevSumPiS_i,"",@"SHT_CUDA_INFO"
	.sectionflags	@""
	.align	4


	//----- nvinfo : EIATTR_CUDA_API_VERSION
	.align		4
        /*0000*/ 	.byte	0x04, 0x37
        /*0002*/ 	.short	(.L_45 - .L_44)
.L_44:
        /*0004*/ 	.word	0x00000082


	//----- nvinfo : EIATTR_KPARAM_INFO
	.align		4
.L_45:
        /*0008*/ 	.byte	0x04, 0x17
        /*000a*/ 	.short	(.L_47 - .L_46)
.L_46:
        /*000c*/ 	.word	0x00000000
        /*0010*/ 	.short	0x0002
        /*0012*/ 	.short	0x0010
        /*0014*/ 	.byte	0x00, 0xf0, 0x11, 0x00


	//----- nvinfo : EIATTR_KPARAM_INFO
	.align		4
.L_47:
        /*0018*/ 	.byte	0x04, 0x17
        /*001a*/ 	.short	(.L_49 - .L_48)
.L_48:
        /*001c*/ 	.word	0x00000000
        /*0020*/ 	.short	0x0001
        /*0022*/ 	.short	0x0008
        /*0024*/ 	.byte	0x00, 0xf5, 0x21, 0x00


	//----- nvinfo : EIATTR_KPARAM_INFO
	.align		4
.L_49:
        /*0028*/ 	.byte	0x04, 0x17
        /*002a*/ 	.short	(.L_51 - .L_50)
.L_50:
        /*002c*/ 	.word	0x00000000
        /*0030*/ 	.short	0x0000
        /*0032*/ 	.short	0x0000
        /*0034*/ 	.byte	0x00, 0xf5, 0x21, 0x00


	//----- nvinfo : EIATTR_SPARSE_MMA_MASK
	.align		4
.L_51:
        /*0038*/ 	.byte	0x03, 0x50
        /*003a*/ 	.short	0x0000


	//----- nvinfo : EIATTR_MAXREG_COUNT
	.align		4
        /*003c*/ 	.byte	0x03, 0x1b
        /*003e*/ 	.short	0x00ff


	//----- nvinfo : EIATTR_MERCURY_ISA_VERSION
	.align		4
        /*0040*/ 	.byte	0x03, 0x5f
        /*0042*/ 	.short	0x0101


	//----- nvinfo : EIATTR_VRC_CTA_INIT_COUNT
	.align		4
        /*0044*/ 	.byte	0x02, 0x4a
	.zero		1
	.zero		1


	//----- nvinfo : EIATTR_EXIT_INSTR_OFFSETS
	.align		4
        /*0048*/ 	.byte	0x04, 0x1c
        /*004a*/ 	.short	(.L_53 - .L_52)


	//   ....[0]....
.L_52:
        /*004c*/ 	.word	0x00000080


	//   ....[1]....
        /*0050*/ 	.word	0x00000120


	//----- nvinfo : EIATTR_CBANK_PARAM_SIZE
	.align		4
.L_53:
        /*0054*/ 	.byte	0x03, 0x19
        /*0056*/ 	.short	0x0014


	//----- nvinfo : EIATTR_PARAM_CBANK
	.align		4
        /*0058*/ 	.byte	0x04, 0x0a
        /*005a*/ 	.short	(.L_55 - .L_54)
	.align		4
.L_54:
        /*005c*/ 	.word	index@(.nv.constant0._Z10addPrevSumPiS_i)
        /*0060*/ 	.short	0x0380
        /*0062*/ 	.short	0x0014


	//----- nvinfo : EIATTR_SW_WAR
	.align		4
.L_55:
        /*0064*/ 	.byte	0x04, 0x36
        /*0066*/ 	.short	(.L_57 - .L_56)
.L_56:
        /*0068*/ 	.word	0x00000008
.L_57:


//--------------------- .nv.info._Z8scanBlksPiS_iS_ --------------------------
	.section	.nv.info._Z8scanBlksPiS_iS_,"",@"SHT_CUDA_INFO"
	.sectionflags	@""
	.align	4


	//----- nvinfo : EIATTR_CUDA_API_VERSION
	.align		4
        /*0000*/ 	.byte	0x04, 0x37
        /*0002*/ 	.short	(.L_59 - .L_58)
.L_58:
        /*0004*/ 	.word	0x00000082


	//----- nvinfo : EIATTR_KPARAM_INFO
	.align		4
.L_59:
        /*0008*/ 	.byte	0x04, 0x17
        /*000a*/ 	.short	(.L_61 - .L_60)
.L_60:
        /*000c*/ 	.word	0x00000000
        /*0010*/ 	.short	0x0003
        /*0012*/ 	.short	0x0018
        /*0014*/ 	.byte	0x00, 0xf5, 0x21, 0x00


	//----- nvinfo : EIATTR_KPARAM_INFO
	.align		4
.L_61:
        /*0018*/ 	.byte	0x04, 0x17
        /*001a*/ 	.short	(.L_63 - .L_62)
.L_62:
        /*001c*/ 	.word	0x00000000
        /*0020*/ 	.short	0x0002
        /*0022*/ 	.short	0x0010
        /*0024*/ 	.byte	0x00, 0xf0, 0x11, 0x00


	//----- nvinfo : EIATTR_KPARAM_INFO
	.align		4
.L_63:
        /*0028*/ 	.byte	0x04, 0x17
        /*002a*/ 	.short	(.L_65 - .L_64)
.L_64:
        /*002c*/ 	.word	0x00000000
        /*0030*/ 	.short	0x0001
        /*0032*/ 	.short	0x0008
        /*0034*/ 	.byte	0x00, 0xf5, 0x21, 0x00


	//----- nvinfo : EIATTR_KPARAM_INFO
	.align		4
.L_65:
        /*0038*/ 	.byte	0x04, 0x17
        /*003a*/ 	.short	(.L_67 - .L_66)
.L_66:
        /*003c*/ 	.word	0x00000000
        /*0040*/ 	.short	0x0000
        /*0042*/ 	.short	0x0000
        /*0044*/ 	.byte	0x00, 0xf5, 0x21, 0x00


	//----- nvinfo : EIATTR_SPARSE_MMA_MASK
	.align		4
.L_67:
        /*0048*/ 	.byte	0x03, 0x50
        /*004a*/ 	.short	0x0000


	//----- nvinfo : EIATTR_MAXREG_COUNT
	.align		4
        /*004c*/ 	.byte	0x03, 0x1b
        /*004e*/ 	.short	0x00ff


	//----- nvinfo : EIATTR_NUM_BARRIERS
	.align		4
        /*0050*/ 	.byte	0x02, 0x4c
        /*0052*/ 	.byte	0x01
	.zero		1


	//----- nvinfo : EIATTR_MERCURY_ISA_VERSION
	.align		4
        /*0054*/ 	.byte	0x03, 0x5f
        /*0056*/ 	.short	0x0101


	//----- nvinfo : EIATTR_VRC_CTA_INIT_COUNT
	.align		4
        /*0058*/ 	.byte	0x02, 0x4a
	.zero		1
	.zero		1


	//----- nvinfo : EIATTR_EXIT_INSTR_OFFSETS
	.align		4
        /*005c*/ 	.byte	0x04, 0x1c
        /*005e*/ 	.short	(.L_69 - .L_68)


	//   ....[0]....
.L_68:
        /*0060*/ 	.word	0x00000520


	//   ....[1]....
        /*0064*/ 	.word	0x00000580


	//----- nvinfo : EIATTR_CRS_STACK_SIZE
	.align		4
.L_69:
        /*0068*/ 	.byte	0x04, 0x1e
        /*006a*/ 	.short	(.L_71 - .L_70)
.L_70:
        /*006c*/ 	.word	0x00000000


	//----- nvinfo : EIATTR_CBANK_PARAM_SIZE
	.align		4
.L_71:
        /*0070*/ 	.byte	0x03, 0x19
        /*0072*/ 	.short	0x0020


	//----- nvinfo : EIATTR_PARAM_CBANK
	.align		4
        /*0074*/ 	.byte	0x04, 0x0a
        /*0076*/ 	.short	(.L_73 - .L_72)
	.align		4
.L_72:
        /*0078*/ 	.word	index@(.nv.constant0._Z8scanBlksPiS_iS_)
        /*007c*/ 	.short	0x0380
        /*007e*/ 	.short	0x0020


	//----- nvinfo : EIATTR_SW_WAR
	.align		4
.L_73:
        /*0080*/ 	.byte	0x04, 0x36
        /*0082*/ 	.short	(.L_75 - .L_74)
.L_74:
        /*0084*/ 	.word	0x00000008
.L_75:


//--------------------- .nv.info._Z11computeHistPjPiiii --------------------------
	.section	.nv.info._Z11computeHistPjPiiii,"",@"SHT_CUDA_INFO"
	.sectionflags	@""
	.align	4


	//----- nvinfo : EIATTR_CUDA_API_VERSION
	.align		4
        /*0000*/ 	.byte	0x04, 0x37
        /*0002*/ 	.short	(.L_77 - .L_76)
.L_76:
        /*0004*/ 	.word	0x00000082


	//----- nvinfo : EIATTR_KPARAM_INFO
	.align		4
.L_77:
        /*0008*/ 	.byte	0x04, 0x17
        /*000a*/ 	.short	(.L_79 - .L_78)
.L_78:
        /*000c*/ 	.word	0x00000000
        /*0010*/ 	.short	0x0004
        /*0012*/ 	.short	0x0018
        /*0014*/ 	.byte	0x00, 0xf0, 0x11, 0x00


	//----- nvinfo : EIATTR_KPARAM_INFO
	.align		4
.L_79:
        /*0018*/ 	.byte	0x04, 0x17
        /*001a*/ 	.short	(.L_81 - .L_80)
.L_80:
        /*001c*/ 	.word	0x00000000
        /*0020*/ 	.short	0x0003
        /*0022*/ 	.short	0x0014
        /*0024*/ 	.byte	0x00, 0xf0, 0x11, 0x00


	//----- nvinfo : EIATTR_KPARAM_INFO
	.align		4
.L_81:
        /*0028*/ 	.byte	0x04, 0x17
        /*002a*/ 	.short	(.L_83 - .L_82)
.L_82:
        /*002c*/ 	.word	0x00000000
        /*0030*/ 	.short	0x0002
        /*0032*/ 	.short	0x0010
        /*0034*/ 	.byte	0x00, 0xf0, 0x11, 0x00


	//----- nvinfo : EIATTR_KPARAM_INFO
	.align		4
.L_83:
        /*0038*/ 	.byte	0x04, 0x17
        /*003a*/ 	.short	(.L_85 - .L_84)
.L_84:
        /*003c*/ 	.word	0x00000000
        /*0040*/ 	.short	0x0001
        /*0042*/ 	.short	0x0008
        /*0044*/ 	.byte	0x00, 0xf5, 0x21, 0x00


	//----- nvinfo : EIATTR_KPARAM_INFO
	.align		4
.L_85:
        /*0048*/ 	.byte	0x04, 0x17
        /*004a*/ 	.short	(.L_87 - .L_86)
.L_86:
        /*004c*/ 	.word	0x00000000
        /*0050*/ 	.short	0x0000
        /*0052*/ 	.short	0x0000
        /*0054*/ 	.byte	0x00, 0xf5, 0x21, 0x00


	//----- nvinfo : EIATTR_SPARSE_MMA_MASK
	.align		4
.L_87:
        /*0058*/ 	.byte	0x03, 0x50
        /*005a*/ 	.short	0x0000


	//----- nvinfo : EIATTR_MAXREG_COUNT
	.align		4
        /*005c*/ 	.byte	0x03, 0x1b
        /*005e*/ 	.short	0x00ff


	//----- nvinfo : EIATTR_MERCURY_ISA_VERSION
	.align		4
        /*0060*/ 	.byte	0x03, 0x5f
        /*0062*/ 	.short	0x0101


	//----- nvinfo : EIATTR_VRC_CTA_INIT_COUNT
	.align		4
        /*0064*/ 	.byte	0x02, 0x4a
	.zero		1
	.zero		1


	//----- nvinfo : EIATTR_EXIT_INSTR_OFFSETS
	.align		4
        /*0068*/ 	.byte	0x04, 0x1c
        /*006a*/ 	.short	(.L_89 - .L_88)


	//   ....[0]....
.L_88:
        /*006c*/ 	.word	0x00000070


	//   ....[1]....
        /*0070*/ 	.word	0x00000160


	//----- nvinfo : EIATTR_CBANK_PARAM_SIZE
	.align		4
.L_89:
        /*0074*/ 	.byte	0x03, 0x19
        /*0076*/ 	.short	0x001c


	//----- nvinfo : EIATTR_PARAM_CBANK
	.align		4
        /*0078*/ 	.byte	0x04, 0x0a
        /*007a*/ 	.short	(.L_91 - .L_90)
	.align		4
.L_90:
        /*007c*/ 	.word	index@(.nv.constant0._Z11computeHistPjPiiii)
        /*0080*/ 	.short	0x0380
        /*0082*/ 	.short	0x001c


	//----- nvinfo : EIATTR_SW_WAR
	.align		4
.L_91:
        /*0084*/ 	.byte	0x04, 0x36
        /*0086*/ 	.short	(.L_93 - .L_92)
.L_92:
        /*0088*/ 	.word	0x00000008
.L_93:


//--------------------- .nv.callgraph             --------------------------
	.section	.nv.callgraph,"",@"SHT_CUDA_CALLGRAPH"
	.align	4
	.sectionentsize	8
	.align		4
        /*0000*/ 	.word	0x00000000
	.align		4
        /*0004*/ 	.word	0xffffffff
	.align		4
        /*0008*/ 	.word	0x00000000
	.align		4
        /*000c*/ 	.word	0xfffffffe
	.align		4
        /*0010*/ 	.word	0x00000000
	.align		4
        /*0014*/ 	.word	0xfffffffd
	.align		4
        /*0018*/ 	.word	0x00000000
	.align		4
        /*001c*/ 	.word	0xfffffffc


//--------------------- .text._Z7scatterPjPiS_iii --------------------------
	.section	.text._Z7scatterPjPiS_iii,"ax",@progbits
	.align	128
        .global         _Z7scatterPjPiS_iii
        .type           _Z7scatterPjPiS_iii,@function
        .size           _Z7scatterPjPiS_iii,(.L_x_14 - _Z7scatterPjPiS_iii)
        .other          _Z7scatterPjPiS_iii,@"STO_CUDA_ENTRY STV_DEFAULT"
_Z7scatterPjPiS_iii:
.text._Z7scatterPjPiS_iii:
[----:B------:R-:W-:Y:S01]  /*0000*/  LDC R1, c[0x0][0x37c] ;  /* 0x0000df00ff017b82 */ /* 0x000fe20000000800 */
[----:B------:R-:W0:Y:S01]  /*0010*/  S2R R0, SR_TID.X ;  /* 0x0000000000007919 */ /* 0x000e220000002100 */
[----:B------:R-:W1:Y:S01]  /*0020*/  LDCU UR14, c[0x0][0x360] ;  /* 0x00006c00ff0e77ac */ /* 0x000e620008000800 */
[----:B0-----:R-:W-:-:S13]  /*0030*/  ISETP.NE.AND P0, PT, R0, RZ, PT ;  /* 0x000000ff0000720c */ /* 0x001fda0003f05270 */
[----:B-1----:R-:W-:Y:S05]  /*0040*/  @P0 EXIT ;  /* 0x000000000000094d */ /* 0x002fea0003800000 */
[----:B------:R-:W0:Y:S01]  /*0050*/  S2UR UR13, SR_CTAID.X ;  /* 0x00000000000d79c3 */ /* 0x000e220000002500 */
[----:B------:R-:W1:Y:S01]  /*0060*/  LDCU UR6, c[0x0][0x39c] ;  /* 0x00007380ff0677ac */ /* 0x000e620008000800 */
[----:B------:R-:W-:Y:S02]  /*0070*/  UISETP.GE.U32.AND UP0, UPT, UR14, 0x4, UPT ;  /* 0x000000040e00788c */ /* 0x000fe4000bf06070 */
[----:B------:R-:W-:Y:S01]  /*0080*/  ULOP3.LUT UR7, UR14, 0x3, URZ, 0xc0, !UPT ;  /* 0x000000030e077892 */ /* 0x000fe2000f8ec0ff */
[----:B------:R-:W-:Y:S01]  /*0090*/  UMOV UR4, URZ ;  /* 0x000000ff00047c82 */ /* 0x000fe20008000000 */
[----:B------:R-:W2:Y:S01]  /*00a0*/  LDCU.64 UR16, c[0x0][0x358] ;  /* 0x00006b00ff1077ac */ /* 0x000ea20008000a00 */
[----:B-1----:R-:W-:Y:S02]  /*00b0*/  UIADD3 UR6, UPT, UPT, UR6, -0x1, URZ ;  /* 0xffffffff06067890 */ /* 0x002fe4000fffe0ff */
[----:B0-----:R-:W-:Y:S02]  /*00c0*/  UIMAD UR5, UR13, UR14, URZ ;  /* 0x0000000e0d0572a4 */ /* 0x001fe4000f8e02ff */
[----:B--2---:R-:W-:Y:S10]  /*00d0*/  BRA.U !UP0, `(.L_x_0) ;  /* 0x0000000508507547 */ /* 0x004ff4000b800000 */
[----:B------:R-:W0:Y:S01]  /*00e0*/  LDCU.64 UR10, c[0x0][0x380] ;  /* 0x00007000ff0a77ac */ /* 0x000e220008000a00 */
[----:B------:R-:W1:Y:S01]  /*00f0*/  LDC R10, c[0x0][0x398] ;  /* 0x0000e600ff0a7b82 */ /* 0x000e620000000800 */
[----:B------:R-:W-:Y:S01]  /*0100*/  MOV R0, UR5 ;  /* 0x0000000500007c02 */ /* 0x000fe20008000f00 */
[----:B------:R-:W-:Y:S02]  /*0110*/  ULOP3.LUT UR8, UR14, 0xfffffffc, URZ, 0xc0, !UPT ;  /* 0xfffffffc0e087892 */ /* 0x000fe4000f8ec0ff */
[----:B------:R-:W-:Y:S02]  /*0120*/  ULOP3.LUT UR4, UR14, 0x7fc, URZ, 0xc0, !UPT ;  /* 0x000007fc0e047892 */ /* 0x000fe4000f8ec0ff */
[----:B------:R-:W-:Y:S02]  /*0130*/  UIADD3 UR8, UPT, UPT, -UR8, URZ, URZ ;  /* 0x000000ff08087290 */ /* 0x000fe4000fffe1ff */
[----:B0-----:R-:W-:-:S04]  /*0140*/  UIADD3 UR9, UP0, UPT, UR10, 0x8, URZ ;  /* 0x000000080a097890 */ /* 0x001fc8000ff1e0ff */
[----:B------:R-:W-:Y:S02]  /*0150*/  UIADD3.X UR10, UPT, UPT, URZ, UR11, URZ, UP0, !UPT ;  /* 0x0000000bff0a7290 */ /* 0x000fe400087fe4ff */
[----:B------:R-:W-:-:S12]  /*0160*/  UIADD3 UR11, UPT, UPT, UR5, 0x3, URZ ;  /* 0x00000003050b7890 */ /* 0x000fd8000fffe0ff */
.L_x_1:
[----:B------:R-:W-:Y:S01]  /*0170*/  UIADD3 UR12, UPT, UPT, UR11, -0x3, URZ ;  /* 0xfffffffd0b0c7890 */ /* 0x000fe2000fffe0ff */
[----:B------:R-:W-:Y:S01]  /*0180*/  MOV R2, UR9 ;  /* 0x0000000900027c02 */ /* 0x000fe20008000f00 */
[----:B0-----:R-:W-:-:S04]  /*0190*/  IMAD.U32 R3, RZ, RZ, UR10 ;  /* 0x0000000aff037e24 */ /* 0x001fc8000f8e00ff */
[----:B-1----:R-:W-:Y:S01]  /*01a0*/  ISETP.LE.AND P1, PT, R10, UR12, PT ;  /* 0x0000000c0a007c0c */ /* 0x002fe2000bf23270 */
[----:B------:R-:W-:-:S12]  /*01b0*/  IMAD.WIDE R2, R0, 0x4, R2 ;  /* 0x0000000400027825 */ /* 0x000fd800078e0202 */
[----:B------:R-:W2:Y:S01]  /*01c0*/  @!P1 LDG.E R11, desc[UR16][R2.64+-0x8] ;  /* 0xfffff810020b9981 */ /* 0x000ea2000c1e1900 */
[----:B------:R-:W2:Y:S08]  /*01d0*/  @!P1 LDC R6, c[0x0][0x3a0] ;  /* 0x0000e800ff069b82 */ /* 0x000eb00000000800 */
[----:B------:R-:W0:Y:S08]  /*01e0*/  @!P1 LDC R7, c[0x0][0x39c] ;  /* 0x0000e700ff079b82 */ /* 0x000e300000000800 */
[----:B------:R-:W1:Y:S01]  /*01f0*/  @!P1 LDC.64 R4, c[0x0][0x388] ;  /* 0x0000e200ff049b82 */ /* 0x000e620000000a00 */
[----:B--2---:R-:W-:-:S04]  /*0200*/  @!P1 SHF.R.U32.HI R6, RZ, R6, R11 ;  /* 0x00000006ff069219 */ /* 0x004fc8000001160b */
[----:B------:R-:W-:-:S05]  /*0210*/  @!P1 LOP3.LUT R6, R6, UR6, RZ, 0xc0, !PT ;  /* 0x0000000606069c12 */ /* 0x000fca000f8ec0ff */
[----:B0-----:R-:W-:-:S04]  /*0220*/  @!P1 IMAD R7, R7, UR13, R6 ;  /* 0x0000000d07079c24 */ /* 0x001fc8000f8e0206 */
[----:B-1----:R-:W-:Y:S02]  /*0230*/  @!P1 IMAD.WIDE R4, R7, 0x4, R4 ;  /* 0x0000000407049825 */ /* 0x002fe400078e0204 */
[----:B------:R-:W0:Y:S03]  /*0240*/  @!P1 LDC.64 R6, c[0x0][0x390] ;  /* 0x0000e400ff069b82 */ /* 0x000e260000000a00 */
[----:B------:R-:W0:Y:S01]  /*0250*/  @!P1 LDG.E R9, desc[UR16][R4.64] ;  /* 0x0000001004099981 */ /* 0x000e22000c1e1900 */
[----:B------:R-:W-:Y:S01]  /*0260*/  UIADD3 UR12, UPT, UPT, UR11, -0x2, URZ ;  /* 0xfffffffe0b0c7890 */ /* 0x000fe2000fffe0ff */
[----:B0-----:R-:W-:-:S05]  /*0270*/  @!P1 IMAD.WIDE R6, R9, 0x4, R6 ;  /* 0x0000000409069825 */ /* 0x001fca00078e0206 */
[----:B------:R0:W-:Y:S04]  /*0280*/  @!P1 STG.E desc[UR16][R6.64], R11 ;  /* 0x0000000b06009986 */ /* 0x0001e8000c101910 */
[----:B------:R-:W2:Y:S01]  /*0290*/  @!P1 LDG.E R8, desc[UR16][R4.64] ;  /* 0x0000001004089981 */ /* 0x000ea2000c1e1900 */
[----:B------:R-:W-:-:S13]  /*02a0*/  ISETP.LE.AND P0, PT, R10, UR12, PT ;  /* 0x0000000c0a007c0c */ /* 0x000fda000bf03270 */
[----:B------:R-:W1:Y:S08]  /*02b0*/  @!P0 LDC R12, c[0x0][0x3a0] ;  /* 0x0000e800ff0c8b82 */ /* 0x000e700000000800 */
[----:B------:R-:W0:Y:S01]  /*02c0*/  @!P0 LDC R17, c[0x0][0x39c] ;  /* 0x0000e700ff118b82 */ /* 0x000e220000000800 */
[----:B--2---:R-:W-:-:S07]  /*02d0*/  @!P1 IADD3 R13, PT, PT, R8, 0x1, RZ ;  /* 0x00000001080d9810 */ /* 0x004fce0007ffe0ff */
[----:B------:R-:W2:Y:S01]  /*02e0*/  @!P0 LDC.64 R8, c[0x0][0x388] ;  /* 0x0000e200ff088b82 */ /* 0x000ea20000000a00 */
[----:B------:R3:W-:Y:S04]  /*02f0*/  @!P1 STG.E desc[UR16][R4.64], R13 ;  /* 0x0000000d04009986 */ /* 0x0007e8000c101910 */
[----:B------:R-:W1:Y:S02]  /*0300*/  @!P0 LDG.E R15, desc[UR16][R2.64+-0x4] ;  /* 0xfffffc10020f8981 */ /* 0x000e64000c1e1900 */
[----:B-1----:R-:W-:-:S04]  /*0310*/  @!P0 SHF.R.U32.HI R12, RZ, R12, R15 ;  /* 0x0000000cff0c8219 */ /* 0x002fc8000001160f */
[----:B------:R-:W-:-:S05]  /*0320*/  @!P0 LOP3.LUT R12, R12, UR6, RZ, 0xc0, !PT ;  /* 0x000000060c0c8c12 */ /* 0x000fca000f8ec0ff */
[----:B0-----:R-:W-:-:S04]  /*0330*/  @!P0 IMAD R7, R17, UR13, R12 ;  /* 0x0000000d11078c24 */ /* 0x001fc8000f8e020c */
[----:B--2---:R-:W-:Y:S02]  /*0340*/  @!P0 IMAD.WIDE R6, R7, 0x4, R8 ;  /* 0x0000000407068825 */ /* 0x004fe400078e0208 */
[----:B------:R-:W3:Y:S03]  /*0350*/  @!P0 LDC.64 R8, c[0x0][0x390] ;  /* 0x0000e400ff088b82 */ /* 0x000ee60000000a00 */
[----:B------:R-:W3:Y:S01]  /*0360*/  @!P0 LDG.E R11, desc[UR16][R6.64] ;  /* 0x00000010060b8981 */ /* 0x000ee2000c1e1900 */
[----:B------:R-:W-:Y:S01]  /*0370*/  UIADD3 UR12, UPT, UPT, UR11, -0x1, URZ ;  /* 0xffffffff0b0c7890 */ /* 0x000fe2000fffe0ff */
[----:B---3--:R-:W-:-:S05]  /*0380*/  @!P0 IMAD.WIDE R4, R11, 0x4, R8 ;  /* 0x000000040b048825 */ /* 0x008fca00078e0208 */
[----:B------:R0:W-:Y:S04]  /*0390*/  @!P0 STG.E desc[UR16][R4.64], R15 ;  /* 0x0000000f04008986 */ /* 0x0001e8000c101910 */
[----:B------:R-:W2:Y:S01]  /*03a0*/  @!P0 LDG.E R8, desc[UR16][R6.64] ;  /* 0x0000001006088981 */ /* 0x000ea2000c1e1900 */
[----:B------:R-:W-:-:S13]  /*03b0*/  ISETP.LE.AND P1, PT, R10, UR12, PT ;  /* 0x0000000c0a007c0c */ /* 0x000fda000bf23270 */
[----:B------:R-:W1:Y:S08]  /*03c0*/  @!P1 LDC R12, c[0x0][0x3a0] ;  /* 0x0000e800ff0c9b82 */ /* 0x000e700000000800 */
[----:B------:R-:W0:Y:S01]  /*03d0*/  @!P1 LDC R17, c[0x0][0x39c] ;  /* 0x0000e700ff119b82 */ /* 0x000e220000000800 */
[----:B--2---:R-:W-:-:S07]  /*03e0*/  @!P0 VIADD R11, R8, 0x1 ;  /* 0x00000001080b8836 */ /* 0x004fce0000000000 */
        /* <DEDUP_REMOVED lines=9> */
[----:B------:R-:W-:-:S13]  /*0480*/  ISETP.LE.AND P0, PT, R10, UR11, PT ;  /* 0x0000000b0a007c0c */ /* 0x000fda000bf03270 */
[----:B------:R-:W0:Y:S01]  /*0490*/  @!P0 LDC R12, c[0x0][0x3a0] ;  /* 0x0000e800ff0c8b82 */ /* 0x000e220000000800 */
[----:B---3--:R-:W-:-:S07]  /*04a0*/  @!P1 IMAD.WIDE R6, R15, 0x4, R8 ;  /* 0x000000040f069825 */ /* 0x008fce00078e0208 */
[----:B------:R-:W1:Y:S01]  /*04b0*/  @!P0 LDC R15, c[0x0][0x39c] ;  /* 0x0000e700ff0f8b82 */ /* 0x000e620000000800 */
[----:B------:R1:W-:Y:S04]  /*04c0*/  @!P1 STG.E desc[UR16][R6.64], R13 ;  /* 0x0000000d06009986 */ /* 0x0003e8000c101910 */
[----:B------:R-:W2:Y:S02]  /*04d0*/  @!P1 LDG.E R8, desc[UR16][R4.64] ;  /* 0x0000001004089981 */ /* 0x000ea4000c1e1900 */
[----:B--2---:R-:W-:Y:S02]  /*04e0*/  @!P1 IADD3 R11, PT, PT, R8, 0x1, RZ ;  /* 0x00000001080b9810 */ /* 0x004fe40007ffe0ff */
[----:B------:R-:W2:Y:S03]  /*04f0*/  @!P0 LDC.64 R8, c[0x0][0x388] ;  /* 0x0000e200ff088b82 */ /* 0x000ea60000000a00 */
[----:B------:R3:W-:Y:S04]  /*0500*/  @!P1 STG.E desc[UR16][R4.64], R11 ;  /* 0x0000000b04009986 */ /* 0x0007e8000c101910 */
[----:B------:R-:W0:Y:S02]  /*0510*/  @!P0 LDG.E R3, desc[UR16][R2.64+0x4] ;  /* 0x0000041002038981 */ /* 0x000e24000c1e1900 */
[----:B0-----:R-:W-:-:S04]  /*0520*/  @!P0 SHF.R.U32.HI R12, RZ, R12, R3 ;  /* 0x0000000cff0c8219 */ /* 0x001fc80000011603 */
[----:B------:R-:W-:-:S05]  /*0530*/  @!P0 LOP3.LUT R12, R12, UR6, RZ, 0xc0, !PT ;  /* 0x000000060c0c8c12 */ /* 0x000fca000f8ec0ff */
[----:B-1----:R-:W-:-:S04]  /*0540*/  @!P0 IMAD R7, R15, UR13, R12 ;  /* 0x0000000d0f078c24 */ /* 0x002fc8000f8e020c */
[----:B--2---:R-:W-:Y:S02]  /*0550*/  @!P0 IMAD.WIDE R6, R7, 0x4, R8 ;  /* 0x0000000407068825 */ /* 0x004fe400078e0208 */
[----:B------:R-:W3:Y:S03]  /*0560*/  @!P0 LDC.64 R8, c[0x0][0x390] ;  /* 0x0000e400ff088b82 */ /* 0x000ee60000000a00 */
[----:B------:R-:W3:Y:S02]  /*0570*/  @!P0 LDG.E R13, desc[UR16][R6.64] ;  /* 0x00000010060d8981 */ /* 0x000ee4000c1e1900 */
[----:B---3--:R-:W-:-:S05]  /*0580*/  @!P0 IMAD.WIDE R4, R13, 0x4, R8 ;  /* 0x000000040d048825 */ /* 0x008fca00078e0208 */
[----:B------:R0:W-:Y:S04]  /*0590*/  @!P0 STG.E desc[UR16][R4.64], R3 ;  /* 0x0000000304008986 */ /* 0x0001e8000c101910 */
[----:B------:R-:W2:Y:S01]  /*05a0*/  @!P0 LDG.E R2, desc[UR16][R6.64] ;  /* 0x0000001006028981 */ /* 0x000ea2000c1e1900 */
[----:B------:R-:W-:Y:S01]  /*05b0*/  UIADD3 UR8, UPT, UPT, UR8, 0x4, URZ ;  /* 0x0000000408087890 */ /* 0x000fe2000fffe0ff */
[----:B------:R-:W-:Y:S01]  /*05c0*/  IADD3 R0, PT, PT, R0, 0x4, RZ ;  /* 0x0000000400007810 */ /* 0x000fe20007ffe0ff */
[----:B------:R-:W-:Y:S02]  /*05d0*/  UIADD3 UR11, UPT, UPT, UR11, 0x4, URZ ;  /* 0x000000040b0b7890 */ /* 0x000fe4000fffe0ff */
[----:B------:R-:W-:Y:S01]  /*05e0*/  UISETP.NE.AND UP0, UPT, UR8, URZ, UPT ;  /* 0x000000ff0800728c */ /* 0x000fe2000bf05270 */
[----:B--2---:R-:W-:-:S05]  /*05f0*/  @!P0 VIADD R9, R2, 0x1 ;  /* 0x0000000102098836 */ /* 0x004fca0000000000 */
[----:B------:R0:W-:Y:S03]  /*0600*/  @!P0 STG.E desc[UR16][R6.64], R9 ;  /* 0x0000000906008986 */ /* 0x0001e6000c101910 */
[----:B------:R-:W-:Y:S05]  /*0610*/  BRA.U UP0, `(.L_x_1) ;  /* 0xfffffff900d47547 */ /* 0x000fea000b83ffff */
.L_x_0:
[----:B------:R-:W-:-:S13]  /*0620*/  ISETP.NE.AND P0, PT, RZ, UR7, PT ;  /* 0x00000007ff007c0c */ /* 0x000fda000bf05270 */
[----:B------:R-:W-:Y:S05]  /*0630*/  @!P0 EXIT ;  /* 0x000000000000894d */ /* 0x000fea0003800000 */
[----:B------:R-:W1:Y:S01]  /*0640*/  LDC R8, c[0x0][0x398] ;  /* 0x0000e600ff087b82 */ /* 0x000e620000000800 */
[----:B------:R-:W-:Y:S02]  /*0650*/  UIADD3 UR4, UPT, UPT, UR5, UR4, URZ ;  /* 0x0000000405047290 */ /* 0x000fe4000fffe0ff */
[----:B------:R-:W-:-:S04]  /*0660*/  UIADD3 UR7, UPT, UPT, -UR7, URZ, URZ ;  /* 0x000000ff07077290 */ /* 0x000fc8000fffe1ff */
[----:B0-----:R-:W-:-:S08]  /*0670*/  IMAD.U32 R9, RZ, RZ, UR4 ;  /* 0x00000004ff097e24 */ /* 0x001fd0000f8e00ff */
.L_x_2:
[----:B0-----:R-:W0:Y:S01]  /*0680*/  LDC.64 R2, c[0x0][0x380] ;  /* 0x0000e000ff027b82 */ /* 0x001e220000000a00 */
[----:B-1----:R-:W-:-:S07]  /*0690*/  ISETP.GE.AND P0, PT, R9, R8, PT ;  /* 0x000000080900720c */ /* 0x002fce0003f06270 */
[----:B------:R-:W1:Y:S08]  /*06a0*/  LDC.64 R4, c[0x0][0x388] ;  /* 0x0000e200ff047b82 */ /* 0x000e700000000a00 */
[----:B------:R-:W2:Y:S01]  /*06b0*/  @!P0 LDC R0, c[0x0][0x3a0] ;  /* 0x0000e800ff008b82 */ /* 0x000ea20000000800 */
[----:B0-----:R-:W-:-:S07]  /*06c0*/  @!P0 IMAD.WIDE R2, R9, 0x4, R2 ;  /* 0x0000000409028825 */ /* 0x001fce00078e0202 */
[----:B------:R-:W0:Y:S01]  /*06d0*/  @!P0 LDC R7, c[0x0][0x39c] ;  /* 0x0000e700ff078b82 */ /* 0x000e220000000800 */
[----:B------:R-:W2:Y:S02]  /*06e0*/  @!P0 LDG.E R3, desc[UR16][R2.64] ;  /* 0x0000001002038981 */ /* 0x000ea4000c1e1900 */
[----:B--2---:R-:W-:-:S04]  /*06f0*/  @!P0 SHF.R.U32.HI R0, RZ, R0, R3 ;  /* 0x00000000ff008219 */ /* 0x004fc80000011603 */
[----:B------:R-:W-:-:S05]  /*0700*/  @!P0 LOP3.LUT R0, R0, UR6, RZ, 0xc0, !PT ;  /* 0x0000000600008c12 */ /* 0x000fca000f8ec0ff */
[----:B0-----:R-:W-:-:S04]  /*0710*/  @!P0 IMAD R7, R7, UR13, R0 ;  /* 0x0000000d07078c24 */ /* 0x001fc8000f8e0200 */
[----:B-1----:R-:W-:Y:S02]  /*0720*/  @!P0 IMAD.WIDE R4, R7, 0x4, R4 ;  /* 0x0000000407048825 */ /* 0x002fe400078e0204 */
[----:B------:R-:W0:Y:S03]  /*0730*/  @!P0 LDC.64 R6, c[0x0][0x390] ;  /* 0x0000e400ff068b82 */ /* 0x000e260000000a00 */
[----:B------:R-:W0:Y:S02]  /*0740*/  @!P0 LDG.E R11, desc[UR16][R4.64] ;  /* 0x00000010040b8981 */ /* 0x000e24000c1e1900 */
[----:B0-----:R-:W-:-:S05]  /*0750*/  @!P0 IMAD.WIDE R6, R11, 0x4, R6 ;  /* 0x000000040b068825 */ /* 0x001fca00078e0206 */
[----:B------:R0:W-:Y:S04]  /*0760*/  @!P0 STG.E desc[UR16][R6.64], R3 ;  /* 0x0000000306008986 */ /* 0x0001e8000c101910 */
[----:B------:R-:W2:Y:S01]  /*0770*/  @!P0 LDG.E R0, desc[UR16][R4.64] ;  /* 0x0000001004008981 */ /* 0x000ea2000c1e1900 */
[----:B------:R-:W-:Y:S01]  /*0780*/  UIADD3 UR7, UPT, UPT, UR7, 0x1, URZ ;  /* 0x0000000107077890 */ /* 0x000fe2000fffe0ff */
[----:B------:R-:W-:-:S03]  /*0790*/  VIADD R9, R9, 0x1 ;  /* 0x0000000109097836 */ /* 0x000fc60000000000 */
[----:B------:R-:W-:Y:S01]  /*07a0*/  UISETP.NE.AND UP0, UPT, UR7, URZ, UPT ;  /* 0x000000ff0700728c */ /* 0x000fe2000bf05270 */
[----:B--2---:R-:W-:-:S05]  /*07b0*/  @!P0 IADD3 R11, PT, PT, R0, 0x1, RZ ;  /* 0x00000001000b8810 */ /* 0x004fca0007ffe0ff */
[----:B------:R0:W-:Y:S03]  /*07c0*/  @!P0 STG.E desc[UR16][R4.64], R11 ;  /* 0x0000000b04008986 */ /* 0x0001e6000c101910 */
[----:B------:R-:W-:Y:S05]  /*07d0*/  BRA.U UP0, `(.L_x_2) ;  /* 0xfffffffd00a87547 */ /* 0x000fea000b83ffff */
[----:B------:R-:W-:Y:S05]  /*07e0*/  EXIT ;  /* 0x000000000000794d */ /* 0x000fea0003800000 */
.L_x_3:
[----:B------:R-:W-:-:S00]  /*07f0*/  BRA `(.L_x_3) ;  /* 0xfffffffc00fc7947 */ /* 0x000fc0000383ffff */
[----:B------:R-:W-:-:S00]  /*0800*/  NOP ;  /* 0x0000000000007918 */ /* 0x000fc00000000000 */
[----:B------:R-:W-:-:S00]  /*0810*/  NOP ;  /* 0x0000000000007918 */ /* 0x000fc00000000000 */
[----:B------:R-:W-:-:S00]  /*0820*/  NOP ;  /* 0x0000000000007918 */ /* 0x000fc00000000000 */
[----:B------:R-:W-:-:S00]  /*0830*/  NOP ;  /* 0x0000000000007918 */ /* 0x000fc00000000000 */
[----:B------:R-:W-:-:S00]  /*0840*/  NOP ;  /* 0x0000000000007918 */ /* 0x000fc00000000000 */
[----:B------:R-:W-:-:S00]  /*0850*/  NOP ;  /* 0x0000000000007918 */ /* 0x000fc00000000000 */
[----:B------:R-:W-:-:S00]  /*0860*/  NOP ;  /* 0x0000000000007918 */ /* 0x000fc00000000000 */
[----:B------:R-:W-:-:S00]  /*0870*/  NOP ;  /* 0x0000000000007918 */ /* 0x000fc00000000000 */
.L_x_14:


//--------------------- .text._Z10addPrevSumPiS_i --------------------------
	.section	.text._Z10addPrevSumPiS_i,"ax",@progbits
	.align	128
        .global         _Z10addPrevSumPiS_i
        .type           _Z10addPrevSumPiS_i,@function
        .size           _Z10addPrevSumPiS_i,(.L_x_15 - _Z10addPrevSumPiS_i)
        .other          _Z10addPrevSumPiS_i,@"STO_CUDA_ENTRY STV_DEFAULT"
_Z10addPrevSumPiS_i:
.text._Z10addPrevSumPiS_i:
[----:B------:R-:W-:Y:S01]  /*0000*/  LDC R1, c[0x0][0x37c] ;  /* 0x0000df00ff017b82 */ /* 0x000fe20000000800 */
[----:B------:R-:W0:Y:S01]  /*0010*/  S2R R0, SR_TID.X ;  /* 0x0000000000007919 */ /* 0x000e220000002100 */
[----:B------:R-:W0:Y:S01]  /*0020*/  LDCU UR4, c[0x0][0x360] ;  /* 0x00006c00ff0477ac */ /* 0x000e220008000800 */
[----:B------:R-:W1:Y:S01]  /*0030*/  S2R R9, SR_CTAID.X ;  /* 0x0000000000097919 */ /* 0x000e620000002500 */
[----:B------:R-:W2:Y:S01]  /*0040*/  LDCU UR5, c[0x0][0x390] ;  /* 0x00007200ff0577ac */ /* 0x000ea20008000800 */
[----:B0-----:R-:W-:-:S05]  /*0050*/  IADD3 R0, PT, PT, R0, UR4, RZ ;  /* 0x0000000400007c10 */ /* 0x001fca000fffe0ff */
[----:B-1----:R-:W-:-:S05]  /*0060*/  IMAD R7, R9, UR4, R0 ;  /* 0x0000000409077c24 */ /* 0x002fca000f8e0200 */
[----:B--2---:R-:W-:-:S13]  /*0070*/  ISETP.GE.AND P0, PT, R7, UR5, PT ;  /* 0x0000000507007c0c */ /* 0x004fda000bf06270 */
[----:B------:R-:W-:Y:S05]  /*0080*/  @P0 EXIT ;  /* 0x000000000000094d */ /* 0x000fea0003800000 */
[----:B------:R-:W0:Y:S01]  /*0090*/  LDC.64 R2, c[0x0][0x380] ;  /* 0x0000e000ff027b82 */ /* 0x000e220000000a00 */
[----:B------:R-:W1:Y:S07]  /*00a0*/  LDCU.64 UR4, c[0x0][0x358] ;  /* 0x00006b00ff0477ac */ /* 0x000e6e0008000a00 */
[----:B------:R-:W2:Y:S01]  /*00b0*/  LDC.64 R4, c[0x0][0x388] ;  /* 0x0000e200ff047b82 */ /* 0x000ea20000000a00 */
[----:B0-----:R-:W-:-:S06]  /*00c0*/  IMAD.WIDE.U32 R2, R9, 0x4, R2 ;  /* 0x0000000409027825 */ /* 0x001fcc00078e0002 */
[----:B-1----:R-:W3:Y:S01]  /*00d0*/  LDG.E R2, desc[UR4][R2.64] ;  /* 0x0000000402027981 */ /* 0x002ee2000c1e1900 */
[----:B--2---:R-:W-:-:S05]  /*00e0*/  IMAD.WIDE R4, R7, 0x4, R4 ;  /* 0x0000000407047825 */ /* 0x004fca00078e0204 */
[----:B------:R-:W3:Y:S02]  /*00f0*/  LDG.E R7, desc[UR4][R4.64] ;  /* 0x0000000404077981 */ /* 0x000ee4000c1e1900 */
[----:B---3--:R-:W-:-:S05]  /*0100*/  IADD3 R7, PT, PT, R2, R7, RZ ;  /* 0x0000000702077210 */ /* 0x008fca0007ffe0ff */
[----:B------:R-:W-:Y:S01]  /*0110*/  STG.E desc[UR4][R4.64], R7 ;  /* 0x0000000704007986 */ /* 0x000fe2000c101904 */
[----:B------:R-:W-:Y:S05]  /*0120*/  EXIT ;  /* 0x000000000000794d */ /* 0x000fea0003800000 */
.L_x_4:
        /* <DEDUP_REMOVED lines=13> */
.L_x_15:


//--------------------- .text._Z8scanBlksPiS_iS_  --------------------------
	.section	.text._Z8scanBlksPiS_iS_,"ax",@progbits
	.align	128
        .global         _Z8scanBlksPiS_iS_
        .type           _Z8scanBlksPiS_iS_,@function
        .size           _Z8scanBlksPiS_iS_,(.L_x_16 - _Z8scanBlksPiS_iS_)
        .other          _Z8scanBlksPiS_iS_,@"STO_CUDA_ENTRY STV_DEFAULT"
_Z8scanBlksPiS_iS_:
.text._Z8scanBlksPiS_iS_:
[----:B------:R-:W-:Y:S01]  /*0000*/  LDC R1, c[0x0][0x37c] ;  /* 0x0000df00ff017b82 */ /* 0x000fe20000000800 */
[----:B------:R-:W0:Y:S01]  /*0010*/  S2R R0, SR_CTAID.X ;  /* 0x0000000000007919 */ /* 0x000e220000002500 */
[----:B------:R-:W1:Y:S06]  /*0020*/  LDCU UR8, c[0x0][0x360] ;  /* 0x00006c00ff0877ac */ /* 0x000e6c0008000800 */
[----:B------:R-:W2:Y:S01]  /*0030*/  S2UR UR5, SR_CgaCtaId ;  /* 0x00000000000579c3 */ /* 0x000ea20000008800 */
[----:B------:R-:W-:Y:S01]  /*0040*/  BSSY.RECONVERGENT B0, `(.L_x_5) ;  /* 0x0000016000007945 */ /* 0x000fe20003800200 */
[----:B------:R-:W3:Y:S01]  /*0050*/  S2R R3, SR_TID.X ;  /* 0x0000000000037919 */ /* 0x000ee20000002100 */
[----:B------:R-:W4:Y:S01]  /*0060*/  LDCU UR9, c[0x0][0x390] ;  /* 0x00007200ff0977ac */ /* 0x000f220008000800 */
[----:B------:R-:W-:Y:S01]  /*0070*/  UMOV UR4, 0x400 ;  /* 0x0000040000047882 */ /* 0x000fe20000000000 */
[----:B------:R-:W0:Y:S01]  /*0080*/  LDCU.64 UR6, c[0x0][0x358] ;  /* 0x00006b00ff0677ac */ /* 0x000e220008000a00 */
[----:B-1----:R-:W-:Y:S01]  /*0090*/  IMAD.U32 R6, RZ, RZ, UR8 ;  /* 0x00000008ff067e24 */ /* 0x002fe2000f8e00ff */
[----:B--2---:R-:W-:Y:S01]  /*00a0*/  ULEA UR4, UR5, UR4, 0x18 ;  /* 0x0000000405047291 */ /* 0x004fe2000f8ec0ff */
[----:B0-----:R-:W-:-:S04]  /*00b0*/  IMAD R4, R0, UR8, RZ ;  /* 0x0000000800047c24 */ /* 0x001fc8000f8e02ff */
[----:B---3--:R-:W-:Y:S01]  /*00c0*/  IMAD R4, R4, 0x2, R3 ;  /* 0x0000000204047824 */ /* 0x008fe200078e0203 */
[----:B------:R-:W-:-:S03]  /*00d0*/  LEA R5, R3, UR4, 0x2 ;  /* 0x0000000403057c11 */ /* 0x000fc6000f8e10ff */
[C---:B------:R-:W-:Y:S01]  /*00e0*/  VIADD R2, R4.reuse, UR8 ;  /* 0x0000000804027c36 */ /* 0x040fe20008000000 */
[----:B----4-:R-:W-:-:S13]  /*00f0*/  ISETP.GE.AND P0, PT, R4, UR9, PT ;  /* 0x0000000904007c0c */ /* 0x010fda000bf06270 */
[----:B------:R-:W-:Y:S05]  /*0100*/  @P0 BRA `(.L_x_6) ;  /* 0x0000000000240947 */ /* 0x000fea0003800000 */
[----:B------:R-:W-:Y:S01]  /*0110*/  ISETP.NE.AND P0, PT, R4, RZ, PT ;  /* 0x000000ff0400720c */ /* 0x000fe20003f05270 */
[----:B------:R-:W-:Y:S01]  /*0120*/  BSSY.RECONVERGENT B1, `(.L_x_7) ;  /* 0x0000006000017945 */ /* 0x000fe20003800200 */
[----:B------:R-:W-:-:S11]  /*0130*/  IMAD.MOV.U32 R8, RZ, RZ, RZ ;  /* 0x000000ffff087224 */ /* 0x000fd600078e00ff */
[----:B------:R-:W-:Y:S05]  /*0140*/  @!P0 BRA `(.L_x_8) ;  /* 0x00000000000c8947 */ /* 0x000fea0003800000 */
[----:B------:R-:W0:Y:S02]  /*0150*/  LDC.64 R8, c[0x0][0x380] ;  /* 0x0000e000ff087b82 */ /* 0x000e240000000a00 */
[----:B0-----:R-:W-:-:S06]  /*0160*/  IMAD.WIDE R8, R4, 0x4, R8 ;  /* 0x0000000404087825 */ /* 0x001fcc00078e0208 */
[----:B------:R0:W5:Y:S02]  /*0170*/  LDG.E R8, desc[UR6][R8.64+-0x4] ;  /* 0xfffffc0608087981 */ /* 0x000164000c1e1900 */
.L_x_8:
[----:B------:R-:W-:Y:S05]  /*0180*/  BSYNC.RECONVERGENT B1 ;  /* 0x0000000000017941 */ /* 0x000fea0003800200 */
.L_x_7:
[----:B-----5:R1:W-:Y:S02]  /*0190*/  STS [R5], R8 ;  /* 0x0000000805007388 */ /* 0x0203e40000000800 */
.L_x_6:
[----:B------:R-:W-:Y:S05]  /*01a0*/  BSYNC.RECONVERGENT B0 ;  /* 0x0000000000007941 */ /* 0x000fea0003800200 */
.L_x_5:
[----:B------:R-:W-:-:S13]  /*01b0*/  ISETP.GE.AND P0, PT, R2, UR9, PT ;  /* 0x0000000902007c0c */ /* 0x000fda000bf06270 */
[----:B01----:R-:W0:Y:S02]  /*01c0*/  @!P0 LDC.64 R8, c[0x0][0x380] ;  /* 0x0000e000ff088b82 */ /* 0x003e240000000a00 */
[----:B0-----:R-:W-:-:S06]  /*01d0*/  @!P0 IMAD.WIDE R8, R2, 0x4, R8 ;  /* 0x0000000402088825 */ /* 0x001fcc00078e0208 */
[----:B------:R-:W2:Y:S01]  /*01e0*/  @!P0 LDG.E R8, desc[UR6][R8.64+-0x4] ;  /* 0xfffffc0608088981 */ /* 0x000ea2000c1e1900 */
[C---:B------:R-:W-:Y:S01]  /*01f0*/  IMAD R15, R6.reuse, 0x4, R5 ;  /* 0x00000004060f7824 */ /* 0x040fe200078e0205 */
[----:B------:R-:W-:Y:S01]  /*0200*/  SHF.L.U32 R7, R6, 0x1, RZ ;  /* 0x0000000106077819 */ /* 0x000fe200000006ff */
[----:B------:R-:W-:Y:S01]  /*0210*/  IMAD.MOV.U32 R11, RZ, RZ, 0x1 ;  /* 0x00000001ff0b7424 */ /* 0x000fe200078e00ff */
[----:B------:R-:W-:Y:S02]  /*0220*/  LEA R10, R3, 0x2, 0x1 ;  /* 0x00000002030a7811 */ /* 0x000fe400078e08ff */
[----:B--2---:R0:W-:Y:S01]  /*0230*/  @!P0 STS [R15], R8 ;  /* 0x000000080f008388 */ /* 0x0041e20000000800 */
[----:B------:R-:W-:Y:S06]  /*0240*/  BAR.SYNC.DEFER_BLOCKING 0x0 ;  /* 0x0000000000007b1d */ /* 0x000fec0000010000 */
.L_x_9:
[----:B------:R-:W-:-:S04]  /*0250*/  IMAD R12, R10, R11, RZ ;  /* 0x0000000b0a0c7224 */ /* 0x000fc800078e02ff */
[----:B0-----:R-:W-:-:S05]  /*0260*/  VIADD R8, R12, 0xffffffff ;  /* 0xffffffff0c087836 */ /* 0x001fca0000000000 */
[----:B------:R-:W-:-:S13]  /*0270*/  ISETP.GE.U32.AND P0, PT, R8, R7, PT ;  /* 0x000000070800720c */ /* 0x000fda0003f06070 */
[----:B------:R-:W-:-:S05]  /*0280*/  @!P0 IMAD.IADD R8, R12, 0x1, -R11 ;  /* 0x000000010c088824 */ /* 0x000fca00078e0a0b */
[----:B------:R-:W-:-:S04]  /*0290*/  @!P0 LEA R8, R8, UR4, 0x2 ;  /* 0x0000000408088c11 */ /* 0x000fc8000f8e10ff */
[C---:B------:R-:W-:Y:S01]  /*02a0*/  @!P0 LEA R9, R11.reuse, R8, 0x2 ;  /* 0x000000080b098211 */ /* 0x040fe200078e10ff */
[----:B------:R-:W-:Y:S01]  /*02b0*/  IMAD.SHL.U32 R11, R11, 0x2, RZ ;  /* 0x000000020b0b7824 */ /* 0x000fe200078e00ff */
[----:B------:R-:W-:Y:S04]  /*02c0*/  @!P0 LDS R8, [R8+-0x4] ;  /* 0xfffffc0008088984 */ /* 0x000fe80000000800 */
[----:B------:R-:W0:Y:S02]  /*02d0*/  @!P0 LDS R13, [R9+-0x4] ;  /* 0xfffffc00090d8984 */ /* 0x000e240000000800 */
[----:B0-----:R-:W-:-:S05]  /*02e0*/  @!P0 IMAD.IADD R12, R8, 0x1, R13 ;  /* 0x00000001080c8824 */ /* 0x001fca00078e020d */
[----:B------:R1:W-:Y:S01]  /*02f0*/  @!P0 STS [R9+-0x4], R12 ;  /* 0xfffffc0c09008388 */ /* 0x0003e20000000800 */
[----:B------:R-:W-:Y:S01]  /*0300*/  BAR.SYNC.DEFER_BLOCKING 0x0 ;  /* 0x0000000000007b1d */ /* 0x000fe20000010000 */
[----:B------:R-:W-:-:S13]  /*0310*/  ISETP.GE.U32.AND P0, PT, R11, R7, PT ;  /* 0x000000070b00720c */ /* 0x000fda0003f06070 */
[----:B-1----:R-:W-:Y:S05]  /*0320*/  @!P0 BRA `(.L_x_9) ;  /* 0xfffffffc00c88947 */ /* 0x002fea000383ffff */
[----:B------:R-:W-:-:S13]  /*0330*/  ISETP.GE.U32.AND P0, PT, R6, 0x2, PT ;  /* 0x000000020600780c */ /* 0x000fda0003f06070 */
[----:B------:R-:W-:Y:S05]  /*0340*/  @!P0 BRA `(.L_x_10) ;  /* 0x0000000000388947 */ /* 0x000fea0003800000 */
.L_x_11:
[----:B------:R-:W-:-:S05]  /*0350*/  SHF.R.U32.HI R13, RZ, 0x1, R6 ;  /* 0x00000001ff0d7819 */ /* 0x000fca0000011606 */
[----:B------:R-:W-:-:S05]  /*0360*/  IMAD R12, R10, R13, RZ ;  /* 0x0000000d0a0c7224 */ /* 0x000fca00078e02ff */
[----:B------:R-:W-:-:S04]  /*0370*/  IADD3 R8, PT, PT, R12, -0x1, R13 ;  /* 0xffffffff0c087810 */ /* 0x000fc80007ffe00d */
[----:B------:R-:W-:-:S13]  /*0380*/  ISETP.GE.U32.AND P0, PT, R8, R7, PT ;  /* 0x000000070800720c */ /* 0x000fda0003f06070 */
[----:B------:R-:W-:-:S05]  /*0390*/  @!P0 LEA R8, R12, UR4, 0x2 ;  /* 0x000000040c088c11 */ /* 0x000fca000f8e10ff */
[----:B------:R-:W-:Y:S02]  /*03a0*/  @!P0 IMAD R9, R13, 0x4, R8 ;  /* 0x000000040d098824 */ /* 0x000fe400078e0208 */
[----:B------:R-:W-:Y:S04]  /*03b0*/  @!P0 LDS R8, [R8+-0x4] ;  /* 0xfffffc0008088984 */ /* 0x000fe80000000800 */
[----:B------:R-:W0:Y:S02]  /*03c0*/  @!P0 LDS R11, [R9+-0x4] ;  /* 0xfffffc00090b8984 */ /* 0x000e240000000800 */
[----:B0-----:R-:W-:-:S05]  /*03d0*/  @!P0 IADD3 R12, PT, PT, R8, R11, RZ ;  /* 0x0000000b080c8210 */ /* 0x001fca0007ffe0ff */
[----:B------:R0:W-:Y:S01]  /*03e0*/  @!P0 STS [R9+-0x4], R12 ;  /* 0xfffffc0c09008388 */ /* 0x0001e20000000800 */
[----:B------:R-:W-:Y:S01]  /*03f0*/  BAR.SYNC.DEFER_BLOCKING 0x0 ;  /* 0x0000000000007b1d */ /* 0x000fe20000010000 */
[----:B------:R-:W-:Y:S01]  /*0400*/  ISETP.GT.U32.AND P0, PT, R6, 0x3, PT ;  /* 0x000000030600780c */ /* 0x000fe20003f04070 */
[----:B------:R-:W-:-:S12]  /*0410*/  IMAD.MOV.U32 R6, RZ, RZ, R13 ;  /* 0x000000ffff067224 */ /* 0x000fd800078e000d */
[----:B0-----:R-:W-:Y:S05]  /*0420*/  @P0 BRA `(.L_x_11) ;  /* 0xfffffffc00c80947 */ /* 0x001fea000383ffff */
.L_x_10:
[----:B------:R-:W0:Y:S01]  /*0430*/  LDCU UR5, c[0x0][0x390] ;  /* 0x00007200ff0577ac */ /* 0x000e220008000800 */
[----:B------:R-:W1:Y:S01]  /*0440*/  LDCU.64 UR8, c[0x0][0x398] ;  /* 0x00007300ff0877ac */ /* 0x000e620008000a00 */
[----:B0-----:R-:W-:Y:S02]  /*0450*/  ISETP.GE.AND P1, PT, R4, UR5, PT ;  /* 0x0000000504007c0c */ /* 0x001fe4000bf26270 */
[----:B------:R-:W-:Y:S02]  /*0460*/  ISETP.GE.AND P2, PT, R2, UR5, PT ;  /* 0x0000000502007c0c */ /* 0x000fe4000bf46270 */
[----:B-1----:R-:W-:-:S04]  /*0470*/  ISETP.NE.U32.AND P0, PT, RZ, UR8, PT ;  /* 0x00000008ff007c0c */ /* 0x002fc8000bf05070 */
[----:B------:R-:W-:-:S04]  /*0480*/  ISETP.NE.AND.EX P0, PT, RZ, UR9, PT, P0 ;  /* 0x00000009ff007c0c */ /* 0x000fc8000bf05300 */
[----:B------:R-:W-:Y:S01]  /*0490*/  ISETP.NE.OR P0, PT, R3, RZ, !P0 ;  /* 0x000000ff0300720c */ /* 0x000fe20004705670 */
[----:B------:R-:W0:Y:S01]  /*04a0*/  @!P1 LDS R5, [R5] ;  /* 0x0000000005059984 */ /* 0x000e220000000800 */
[----:B------:R-:W1:Y:S03]  /*04b0*/  @!P1 LDC.64 R8, c[0x0][0x388] ;  /* 0x0000e200ff089b82 */ /* 0x000e660000000a00 */
[----:B------:R-:W2:Y:S05]  /*04c0*/  @!P2 LDS R13, [R15] ;  /* 0x000000000f0da984 */ /* 0x000eaa0000000800 */
[----:B------:R-:W3:Y:S01]  /*04d0*/  @!P2 LDC.64 R10, c[0x0][0x388] ;  /* 0x0000e200ff0aab82 */ /* 0x000ee20000000a00 */
[----:B-1----:R-:W-:-:S04]  /*04e0*/  @!P1 IMAD.WIDE R8, R4, 0x4, R8 ;  /* 0x0000000404089825 */ /* 0x002fc800078e0208 */
[----:B---3--:R-:W-:Y:S01]  /*04f0*/  @!P2 IMAD.WIDE R2, R2, 0x4, R10 ;  /* 0x000000040202a825 */ /* 0x008fe200078e020a */
[----:B0-----:R0:W-:Y:S04]  /*0500*/  @!P1 STG.E desc[UR6][R8.64], R5 ;  /* 0x0000000508009986 */ /* 0x0011e8000c101906 */
[----:B--2---:R0:W-:Y:S01]  /*0510*/  @!P2 STG.E desc[UR6][R2.64], R13 ;  /* 0x0000000d0200a986 */ /* 0x0041e2000c101906 */
[----:B------:R-:W-:Y:S05]  /*0520*/  @P0 EXIT ;  /* 0x000000000000094d */ /* 0x000fea0003800000 */
[----:B------:R-:W-:Y:S01]  /*0530*/  LEA R7, R7, UR4, 0x2 ;  /* 0x0000000407077c11 */ /* 0x000fe2000f8e10ff */
[----:B0-----:R-:W0:Y:S05]  /*0540*/  LDC.64 R2, c[0x0][0x398] ;  /* 0x0000e600ff027b82 */ /* 0x001e2a0000000a00 */
[----:B------:R-:W1:Y:S01]  /*0550*/  LDS R7, [R7+-0x4] ;  /* 0xfffffc0007077984 */ /* 0x000e620000000800 */
[----:B0-----:R-:W-:-:S05]  /*0560*/  IMAD.WIDE.U32 R2, R0, 0x4, R2 ;  /* 0x0000000400027825 */ /* 0x001fca00078e0002 */
[----:B-1----:R-:W-:Y:S01]  /*0570*/  STG.E desc[UR6][R2.64], R7 ;  /* 0x0000000702007986 */ /* 0x002fe2000c101906 */
[----:B------:R-:W-:Y:S05]  /*0580*/  EXIT ;  /* 0x000000000000794d */ /* 0x000fea0003800000 */
.L_x_12:
        /* <DEDUP_REMOVED lines=15> */
.L_x_16:


//--------------------- .text._Z11computeHistPjPiiii --------------------------
	.section	.text._Z11computeHistPjPiiii,"ax",@progbits
	.align	128
        .global         _Z11computeHistPjPiiii
        .type           _Z11computeHistPjPiiii,@function
        .size           _Z11computeHistPjPiiii,(.L_x_17 - _Z11computeHistPjPiiii)
        .other          _Z11computeHistPjPiiii,@"STO_CUDA_ENTRY STV_DEFAULT"
_Z11computeHistPjPiiii:
.text._Z11computeHistPjPiiii:
[----:B------:R-:W-:Y:S01]  /*0000*/  LDC R1, c[0x0][0x37c] ;  /* 0x0000df00ff017b82 */ /* 0x000fe20000000800 */
[----:B------:R-:W0:Y:S01]  /*0010*/  S2R R7, SR_CTAID.X ;  /* 0x0000000000077919 */ /* 0x000e220000002500 */
[----:B------:R-:W0:Y:S01]  /*0020*/  LDCU UR4, c[0x0][0x360] ;  /* 0x00006c00ff0477ac */ /* 0x000e220008000800 */
[----:B------:R-:W0:Y:S01]  /*0030*/  S2R R0, SR_TID.X ;  /* 0x0000000000007919 */ /* 0x000e220000002100 */
[----:B------:R-:W1:Y:S01]  /*0040*/  LDCU UR5, c[0x0][0x390] ;  /* 0x00007200ff0577ac */ /* 0x000e620008000800 */
[----:B0-----:R-:W-:-:S05]  /*0050*/  IMAD R5, R7, UR4, R0 ;  /* 0x0000000407057c24 */ /* 0x001fca000f8e0200 */
[----:B-1----:R-:W-:-:S13]  /*0060*/  ISETP.GE.AND P0, PT, R5, UR5, PT ;  /* 0x0000000505007c0c */ /* 0x002fda000bf06270 */
[----:B------:R-:W-:Y:S05]  /*0070*/  @P0 EXIT ;  /* 0x000000000000094d */ /* 0x000fea0003800000 */
[----:B------:R-:W0:Y:S01]  /*0080*/  LDC.64 R2, c[0x0][0x380] ;  /* 0x0000e000ff027b82 */ /* 0x000e220000000a00 */
[----:B------:R-:W1:Y:S01]  /*0090*/  LDCU.64 UR6, c[0x0][0x358] ;  /* 0x00006b00ff0677ac */ /* 0x000e620008000a00 */
[----:B------:R-:W2:Y:S01]  /*00a0*/  LDCU UR8, c[0x0][0x394] ;  /* 0x00007280ff0877ac */ /* 0x000ea20008000800 */
[----:B------:R-:W3:Y:S01]  /*00b0*/  LDCU UR5, c[0x0][0x398] ;  /* 0x00007300ff0577ac */ /* 0x000ee20008000800 */
[----:B0-----:R-:W-:-:S04]  /*00c0*/  IMAD.WIDE R2, R5, 0x4, R2 ;  /* 0x0000000405027825 */ /* 0x001fc800078e0202 */
[----:B------:R-:W0:Y:S02]  /*00d0*/  LDC.64 R4, c[0x0][0x388] ;  /* 0x0000e200ff047b82 */ /* 0x000e240000000a00 */
[----:B-1----:R-:W3:Y:S01]  /*00e0*/  LDG.E R2, desc[UR6][R2.64] ;  /* 0x0000000602027981 */ /* 0x002ee2000c1e1900 */
[----:B--2---:R-:W-:Y:S01]  /*00f0*/  UIADD3 UR4, UPT, UPT, UR8, -0x1, URZ ;  /* 0xffffffff08047890 */ /* 0x004fe2000fffe0ff */
[----:B------:R-:W-:Y:S01]  /*0100*/  HFMA2 R9, -RZ, RZ, 0, 5.9604644775390625e-08 ;  /* 0x00000001ff097431 */ /* 0x000fe200000001ff */
[----:B---3--:R-:W-:-:S04]  /*0110*/  SHF.R.U32.HI R0, RZ, UR5, R2 ;  /* 0x00000005ff007c19 */ /* 0x008fc80008011602 */
[----:B------:R-:W-:-:S05]  /*0120*/  LOP3.LUT R0, R0, UR4, RZ, 0xc0, !PT ;  /* 0x0000000400007c12 */ /* 0x000fca000f8ec0ff */
[----:B------:R-:W-:-:S04]  /*0130*/  IMAD R7, R7, UR8, R0 ;  /* 0x0000000807077c24 */ /* 0x000fc8000f8e0200 */
[----:B0-----:R-:W-:-:S05]  /*0140*/  IMAD.WIDE R4, R7, 0x4, R4 ;  /* 0x0000000407047825 */ /* 0x001fca00078e0204 */
[----:B------:R-:W-:Y:S01]  /*0150*/  REDG.E.ADD.STRONG.GPU desc[UR6][R4.64], R9 ;  /* 0x000000090400798e */ /* 0x000fe2000c12e106 */
[----:B------:R-:W-:Y:S05]  /*0160*/  EXIT ;  /* 0x000000000000794d */ /* 0x000fea0003800000 */
.L_x_13:
        /* <DEDUP_REMOVED lines=9> */
.L_x_17:


//--------------------- .nv.shared._Z7scatterPjPiS_iii --------------------------
	.section	.nv.shared._Z7scatterPjPiS_iii,"aw",@nobits
	.sectionflags	@""
	.align	16
	.zero		1024


//--------------------- .nv.shared.reserved.0     --------------------------
	.section	.nv.shared.reserved.0,"aw",@nobits
	.weak		__nv_reservedSMEM_offset_0_alias
	.size		__nv_reservedSMEM_offset_0_alias, 0, 64
	.other		__nv_reservedSMEM_offset_0_alias,@"STO_CUDA_RESERVED_SHARED STV_DEFAULT"
__nv_reservedSMEM_offset_0_alias:
	.zero		0
	.zero		64


//--------------------- .nv.shared._Z10addPrevSumPiS_i --------------------------
	.section	.nv.shared._Z10addPrevSumPiS_i,"aw",@nobits
	.sectionflags	@""
	.align	16
	.zero		1024


//--------------------- .nv.shared._Z8scanBlksPiS_iS_ --------------------------
	.section	.nv.shared._Z8scanBlksPiS_iS_,"aw",@nobits
	.sectionflags	@""
	.align	16
	.zero		1024


//--------------------- .nv.shared._Z11computeHistPjPiiii --------------------------
	.section	.nv.shared._Z11computeHistPjPiiii,"aw",@nobits
	.sectionflags	@""
	.align	16
	.zero		1024


//--------------------- .nv.constant0._Z7scatterPjPiS_iii --------------------------
	.section	.nv.constant0._Z7scatterPjPiS_iii,"a",@progbits
	.sectionflags	@""
	.align	4
.nv.constant0._Z7scatterPjPiS_iii:
	.zero		932


//--------------------- .nv.constant0._Z10addPrevSumPiS_i --------------------------
	.section	.nv.constant0._Z10addPrevSumPiS_i,"a",@progbits
	.sectionflags	@""
	.align	4
.nv.constant0._Z10addPrevSumPiS_i:
	.zero		916


//--------------------- .nv.constant0._Z8scanBlksPiS_iS_ --------------------------
	.section	.nv.constant0._Z8scanBlksPiS_iS_,"a",@progbits
	.sectionflags	@""
	.align	4
.nv.constant0._Z8scanBlksPiS_iS_:
	.zero		928


//--------------------- .nv.constant0._Z11computeHistPjPiiii --------------------------
	.section	.nv.constant0._Z11computeHistPjPiiii,"a",@progbits
	.sectionflags	@""
	.align	4
.nv.constant0._Z11computeHistPjPiiii:
	.zero		924


//--------------------- SYMBOLS --------------------------

	.type		.nv.reservedSmem.offset0,@object
	.size		.nv.reservedSmem.offset0,0x4
	.type		.nv.reservedSmem.cap,@object
	.size		.nv.reservedSmem.cap,0x4
